	.headerflags	@"EF_CUDA_TEXMODE_UNIFIED EF_CUDA_64BIT_ADDRESS EF_CUDA_ACCELERATORS EF_CUDA_SM90 EF_CUDA_VIRTUAL_SM(EF_CUDA_SM90)"
	.elftype	@"ET_EXEC"


//--------------------- .nv.info                  --------------------------
	.section	.nv.info,"",@"SHT_CUDA_INFO"
	.align	4


	//----- nvinfo : EIATTR_REGCOUNT
	.align		4
        /*0000*/ 	.byte	0x04, 0x2f
        /*0002*/ 	.short	(.L_3 - .L_2)
	.align		4
.L_2:
        /*0004*/ 	.word	index@(triton_poi_fused__native_batch_norm_legit_no_training_relu_0)
        /*0008*/ 	.word	0x00000011


	//----- nvinfo : EIATTR_MIN_STACK_SIZE
	.align		4
.L_3:
        /*000c*/ 	.byte	0x04, 0x12
        /*000e*/ 	.short	(.L_5 - .L_4)
	.align		4
.L_4:
        /*0010*/ 	.word	index@(triton_poi_fused__native_batch_norm_legit_no_training_relu_0)
        /*0014*/ 	.word	0x00000000


	//----- nvinfo : EIATTR_FRAME_SIZE
	.align		4
.L_5:
        /*0018*/ 	.byte	0x04, 0x11
        /*001a*/ 	.short	(.L_7 - .L_6)
	.align		4
.L_6:
        /*001c*/ 	.word	index@(triton_poi_fused__native_batch_norm_legit_no_training_relu_0)
        /*0020*/ 	.word	0x00000000


	//----- nvinfo : EIATTR_MIN_STACK_SIZE
	.align		4
.L_7:
        /*0024*/ 	.byte	0x04, 0x12
        /*0026*/ 	.short	(.L_9 - .L_8)
	.align		4
.L_8:
        /*0028*/ 	.word	index@(triton_poi_fused__native_batch_norm_legit_no_training_relu_0)
        /*002c*/ 	.word	0x00000000
.L_9:


//--------------------- .nv.info.triton_poi_fused__native_batch_norm_legit_no_training_relu_0 --------------------------
	.section	.nv.info.triton_poi_fused__native_batch_norm_legit_no_training_relu_0,"",@"SHT_CUDA_INFO"
	.sectionflags	@""
	.align	4


	//----- nvinfo : EIATTR_CUDA_API_VERSION
	.align		4
        /*0000*/ 	.byte	0x04, 0x37
        /*0002*/ 	.short	(.L_11 - .L_10)
.L_10:
        /*0004*/ 	.word	0x0000007c


	//----- nvinfo : EIATTR_KPARAM_INFO
	.align		4
.L_11:
        /*0008*/ 	.byte	0x04, 0x17
        /*000a*/ 	.short	(.L_13 - .L_12)
.L_12:
        /*000c*/ 	.word	0x00000000
        /*0010*/ 	.short	0x0006
        /*0012*/ 	.short	0x0030
        /*0014*/ 	.byte	0x00, 0xf0, 0x11, 0x00


	//----- nvinfo : EIATTR_KPARAM_INFO
	.align		4
.L_13:
        /*0018*/ 	.byte	0x04, 0x17
        /*001a*/ 	.short	(.L_15 - .L_14)
.L_14:
        /*001c*/ 	.word	0x00000000
        /*0020*/ 	.short	0x0005
        /*0022*/ 	.short	0x0028
        /*0024*/ 	.byte	0x00, 0xf4, 0x21, 0x00


	//----- nvinfo : EIATTR_KPARAM_INFO
	.align		4
.L_15:
        /*0028*/ 	.byte	0x04, 0x17
        /*002a*/ 	.short	(.L_17 - .L_16)
.L_16:
        /*002c*/ 	.word	0x00000000
        /*0030*/ 	.short	0x0004
        /*0032*/ 	.short	0x0020
        /*0034*/ 	.byte	0x00, 0xf4, 0x21, 0x00


	//----- nvinfo : EIATTR_KPARAM_INFO
	.align		4
.L_17:
        /*0038*/ 	.byte	0x04, 0x17
        /*003a*/ 	.short	(.L_19 - .L_18)
.L_18:
        /*003c*/ 	.word	0x00000000
        /*0040*/ 	.short	0x0003
        /*0042*/ 	.short	0x0018
        /*0044*/ 	.byte	0x00, 0xf4, 0x21, 0x00


	//----- nvinfo : EIATTR_KPARAM_INFO
	.align		4
.L_19:
        /*0048*/ 	.byte	0x04, 0x17
        /*004a*/ 	.short	(.L_21 - .L_20)
.L_20:
        /*004c*/ 	.word	0x00000000
        /*0050*/ 	.short	0x0002
        /*0052*/ 	.short	0x0010
        /*0054*/ 	.byte	0x00, 0xf4, 0x21, 0x00


	//----- nvinfo : EIATTR_KPARAM_INFO
	.align		4
.L_21:
        /*0058*/ 	.byte	0x04, 0x17
        /*005a*/ 	.short	(.L_23 - .L_22)
.L_22:
        /*005c*/ 	.word	0x00000000
        /*0060*/ 	.short	0x0001
        /*0062*/ 	.short	0x0008
        /*0064*/ 	.byte	0x00, 0xf4, 0x21, 0x00


	//----- nvinfo : EIATTR_KPARAM_INFO
	.align		4
.L_23:
        /*0068*/ 	.byte	0x04, 0x17
        /*006a*/ 	.short	(.L_25 - .L_24)
.L_24:
        /*006c*/ 	.word	0x00000000
        /*0070*/ 	.short	0x0000
        /*0072*/ 	.short	0x0000
        /*0074*/ 	.byte	0x00, 0xf4, 0x21, 0x00


	//----- nvinfo : EIATTR_SPARSE_MMA_MASK
	.align		4
.L_25:
        /*0078*/ 	.byte	0x03, 0x50
        /*007a*/ 	.short	0x0000


	//----- nvinfo : EIATTR_MAXREG_COUNT
	.align		4
        /*007c*/ 	.byte	0x03, 0x1b
        /*007e*/ 	.short	0x00ff


	//----- nvinfo : EIATTR_EXIT_INSTR_OFFSETS
	.align		4
        /*0080*/ 	.byte	0x04, 0x1c
        /*0082*/ 	.short	(.L_27 - .L_26)


	//   ....[0]....
.L_26:
        /*0084*/ 	.word	0x00000360


	//----- nvinfo : EIATTR_REQNTID
	.align		4
.L_27:
        /*0088*/ 	.byte	0x04, 0x10
        /*008a*/ 	.short	(.L_29 - .L_28)
.L_28:
        /*008c*/ 	.word	0x00000080
        /*0090*/ 	.word	0x00000001
        /*0094*/ 	.word	0x00000001


	//----- nvinfo : EIATTR_CBANK_PARAM_SIZE
	.align		4
.L_29:
        /*0098*/ 	.byte	0x03, 0x19
        /*009a*/ 	.short	0x0034


	//----- nvinfo : EIATTR_PARAM_CBANK
	.align		4
        /*009c*/ 	.byte	0x04, 0x0a
        /*009e*/ 	.short	(.L_31 - .L_30)
	.align		4
.L_30:
        /*00a0*/ 	.word	index@(.nv.constant0.triton_poi_fused__native_batch_norm_legit_no_training_relu_0)
        /*00a4*/ 	.short	0x0210
        /*00a6*/ 	.short	0x0034


	//----- nvinfo : EIATTR_SW_WAR
	.align		4
.L_31:
        /*00a8*/ 	.byte	0x04, 0x36
        /*00aa*/ 	.short	(.L_33 - .L_32)
.L_32:
        /*00ac*/ 	.word	0x00000008
.L_33:


//--------------------- .nv.callgraph             --------------------------
	.section	.nv.callgraph,"",@"SHT_CUDA_CALLGRAPH"
	.align	4
	.sectionentsize	8
	.align		4
        /*0000*/ 	.word	0x00000000
	.align		4
        /*0004*/ 	.word	0xffffffff
	.align		4
        /*0008*/ 	.word	0x00000000
	.align		4
        /*000c*/ 	.word	0xfffffffe
	.align		4
        /*0010*/ 	.word	0x00000000
	.align		4
        /*0014*/ 	.word	0xfffffffd
	.align		4
        /*0018*/ 	.word	0x00000000
	.align		4
        /*001c*/ 	.word	0xfffffffc


//--------------------- .nv.constant4             --------------------------
	.section	.nv.constant4,"a",@progbits
	.align	8
	.align		8
.nv.constant4:
        /*0000*/ 	.dword	_$_str
	.align		8
        /*0008*/ 	.dword	_$_str_$_2


//--------------------- .text.triton_poi_fused__native_batch_norm_legit_no_training_relu_0 --------------------------
	.section	.text.triton_poi_fused__native_batch_norm_legit_no_training_relu_0,"ax",@progbits
	.align	128
        .global         triton_poi_fused__native_batch_norm_legit_no_training_relu_0
        .type           triton_poi_fused__native_batch_norm_legit_no_training_relu_0,@function
        .size           triton_poi_fused__native_batch_norm_legit_no_training_relu_0,(.L_x_1 - triton_poi_fused__native_batch_norm_legit_no_training_relu_0)
        .other          triton_poi_fused__native_batch_norm_legit_no_training_relu_0,@"STO_CUDA_ENTRY STV_DEFAULT"
triton_poi_fused__native_batch_norm_legit_no_training_relu_0:
.text.triton_poi_fused__native_batch_norm_legit_no_training_relu_0:
[----:B------:R-:W-:Y:S01]  /*0000*/  LDC R1, c[0x0][0x28] ;  /* 0x00000a00ff017b82 */ /* 0x000fe20000000800 */
[----:B------:R-:W1:Y:S07]  /*0010*/  S2R R0, SR_TID.X ;  /* 0x0000000000007919 */ /* 0x000e6e0000002100 */
[----:B------:R-:W2:Y:S01]  /*0020*/  LDC.64 R6, c[0x0][0x220] ;  /* 0x00008800ff067b82 */ /* 0x000ea20000000a00 */
[----:B------:R-:W-:Y:S01]  /*0030*/  ULDC.64 UR4, c[0x0][0x208] ;  /* 0x0000820000047ab9 */ /* 0x000fe20000000a00 */
[----:B------:R-:W3:Y:S06]  /*0040*/  S2R R5, SR_CTAID.X ;  /* 0x0000000000057919 */ /* 0x000eec0000002500 */
[----:B------:R-:W4:Y:S08]  /*0050*/  LDC.64 R8, c[0x0][0x228] ;  /* 0x00008a00ff087b82 */ /* 0x000f300000000a00 */
[----:B------:R-:W5:Y:S01]  /*0060*/  LDC.64 R10, c[0x0][0x230] ;  /* 0x00008c00ff0a7b82 */ /* 0x000f620000000a00 */
[----:B-1----:R-:W-:-:S02]  /*0070*/  SHF.L.U32 R0, R0, 0x1, RZ ;  /* 0x0000000100007819 */ /* 0x002fc400000006ff */
[----:B---3--:R-:W-:Y:S02]  /*0080*/  SHF.R.S32.HI R3, RZ, 0x17, R5 ;  /* 0x00000017ff037819 */ /* 0x008fe40000011405 */
[----:B------:R-:W-:Y:S02]  /*0090*/  LOP3.LUT R0, R0, 0xfe, RZ, 0xc0, !PT ;  /* 0x000000fe00007812 */ /* 0x000fe400078ec0ff */
[----:B------:R-:W-:Y:S02]  /*00a0*/  SGXT R3, R3, 0x1 ;  /* 0x000000010303781a */ /* 0x000fe40000000200 */
[----:B------:R-:W-:Y:S02]  /*00b0*/  LEA R0, R5, R0, 0x8 ;  /* 0x0000000005007211 */ /* 0x000fe400078e40ff */
[----:B------:R-:W1:Y:S02]  /*00c0*/  LDC.64 R4, c[0x0][0x218] ;  /* 0x00008600ff047b82 */ /* 0x000e640000000a00 */
[----:B------:R-:W-:-:S04]  /*00d0*/  LEA.HI R3, R3, R0, RZ, 0x4 ;  /* 0x0000000003037211 */ /* 0x000fc800078f20ff */
[--C-:B------:R-:W-:Y:S02]  /*00e0*/  SHF.R.S32.HI R2, RZ, 0x4, R3.reuse ;  /* 0x00000004ff027819 */ /* 0x100fe40000011403 */
[----:B------:R-:W-:-:S04]  /*00f0*/  SHF.R.S32.HI R3, RZ, 0x1f, R3 ;  /* 0x0000001fff037819 */ /* 0x000fc80000011403 */
[----:B------:R-:W-:-:S04]  /*0100*/  LEA.HI R3, R3, R2, RZ, 0x9 ;  /* 0x0000000203037211 */ /* 0x000fc800078f48ff */
[----:B------:R-:W-:-:S04]  /*0110*/  LOP3.LUT R3, R3, 0xfffffe00, RZ, 0xc0, !PT ;  /* 0xfffffe0003037812 */ /* 0x000fc800078ec0ff */
[----:B------:R-:W-:Y:S02]  /*0120*/  IADD3 R13, R2, -R3, RZ ;  /* 0x80000003020d7210 */ /* 0x000fe40007ffe0ff */
[----:B------:R-:W3:Y:S03]  /*0130*/  LDC.64 R2, c[0x0][0x210] ;  /* 0x00008400ff027b82 */ /* 0x000ee60000000a00 */
[----:B--2---:R-:W-:-:S06]  /*0140*/  IMAD.WIDE R6, R13, 0x4, R6 ;  /* 0x000000040d067825 */ /* 0x004fcc00078e0206 */
[----:B------:R-:W2:Y:S01]  /*0150*/  LDG.E.EL R6, desc[UR4][R6.64] ;  /* 0x0000000406067981 */ /* 0x000ea2000c2e1900 */
[----:B-1----:R-:W-:-:S05]  /*0160*/  IMAD.WIDE R4, R13, 0x4, R4 ;  /* 0x000000040d047825 */ /* 0x002fca00078e0204 */
[----:B------:R1:W2:Y:S01]  /*0170*/  LDG.E.EL R12, desc[UR4][R4.64] ;  /* 0x00000004040c7981 */ /* 0x0002a2000c2e1900 */
[----:B---3--:R-:W-:Y:S01]  /*0180*/  IMAD.WIDE R2, R0, 0x4, R2 ;  /* 0x0000000400027825 */ /* 0x008fe200078e0202 */
[----:B------:R-:W-:Y:S01]  /*0190*/  HFMA2.MMA R14, -RZ, RZ, 1.625, 0 ;  /* 0x3e800000ff0e7435 */ /* 0x000fe200000001ff */
[----:B-1----:R-:W1:Y:S04]  /*01a0*/  LDC.64 R4, c[0x0][0x238] ;  /* 0x00008e00ff047b82 */ /* 0x002e680000000a00 */
[----:B------:R-:W3:Y:S01]  /*01b0*/  LDG.E.64 R2, desc[UR4][R2.64] ;  /* 0x0000000402027981 */ /* 0x000ee2000c1e1b00 */
[----:B----4-:R-:W-:-:S04]  /*01c0*/  IMAD.WIDE R8, R13, 0x4, R8 ;  /* 0x000000040d087825 */ /* 0x010fc800078e0208 */
[----:B-----5:R-:W-:Y:S02]  /*01d0*/  IMAD.WIDE R10, R13, 0x4, R10 ;  /* 0x000000040d0a7825 */ /* 0x020fe400078e020a */
[----:B------:R-:W4:Y:S04]  /*01e0*/  LDG.E.EL R8, desc[UR4][R8.64] ;  /* 0x0000000408087981 */ /* 0x000f28000c2e1900 */
[----:B------:R-:W4:Y:S01]  /*01f0*/  LDG.E.EL R11, desc[UR4][R10.64] ;  /* 0x000000040a0b7981 */ /* 0x000f22000c2e1900 */
[----:B-1----:R-:W-:-:S04]  /*0200*/  IMAD.WIDE R4, R0, 0x4, R4 ;  /* 0x0000000400047825 */ /* 0x002fc800078e0204 */
[----:B--2---:R-:W-:-:S04]  /*0210*/  FADD R6, R6, 9.9999997473787516356e-06 ;  /* 0x3727c5ac06067421 */ /* 0x004fc80000000000 */
[----:B------:R-:W1:Y:S02]  /*0220*/  MUFU.SQRT R7, R6 ;  /* 0x0000000600077308 */ /* 0x000e640000002000 */
[C---:B-1----:R-:W-:Y:S02]  /*0230*/  FSETP.GT.AND P0, PT, R7.reuse, 8.50705917302346158658e+37, PT ;  /* 0x7e8000000700780b */ /* 0x042fe40003f04000 */
[----:B------:R-:W-:-:S11]  /*0240*/  FSETP.GEU.AND P1, PT, R7, 1.175494350822287508e-38, PT ;  /* 0x008000000700780b */ /* 0x000fd60003f2e000 */
[----:B------:R-:W-:-:S04]  /*0250*/  @P0 FMUL R7, R7, 0.25 ;  /* 0x3e80000007070820 */ /* 0x000fc80000400000 */
[----:B------:R-:W-:-:S06]  /*0260*/  @!P1 FMUL R7, R7, 16777216 ;  /* 0x4b80000007079820 */ /* 0x000fcc0000400000 */
[----:B------:R-:W1:Y:S01]  /*0270*/  MUFU.RCP R7, R7 ;  /* 0x0000000700077308 */ /* 0x000e620000001000 */
[----:B------:R-:W-:Y:S01]  /*0280*/  FSEL R14, R14, 1, P0 ;  /* 0x3f8000000e0e7808 */ /* 0x000fe20000000000 */
[----:B---3--:R-:W-:-:S04]  /*0290*/  FADD R2, R2, -R12 ;  /* 0x8000000c02027221 */ /* 0x008fc80000000000 */
[----:B------:R-:W-:Y:S01]  /*02a0*/  @!P1 FMUL R14, R14, 16777216 ;  /* 0x4b8000000e0e9820 */ /* 0x000fe20000400000 */
[----:B------:R-:W-:-:S03]  /*02b0*/  FADD R3, R3, -R12 ;  /* 0x8000000c03037221 */ /* 0x000fc60000000000 */
[----:B-1----:R-:W-:-:S04]  /*02c0*/  FMUL R14, R7, R14 ;  /* 0x0000000e070e7220 */ /* 0x002fc80000400000 */
[-C--:B------:R-:W-:Y:S01]  /*02d0*/  FMUL R2, R2, R14.reuse ;  /* 0x0000000e02027220 */ /* 0x080fe20000400000 */
[----:B------:R-:W-:-:S03]  /*02e0*/  FMUL R14, R3, R14 ;  /* 0x0000000e030e7220 */ /* 0x000fc60000400000 */
[C-C-:B----4-:R-:W-:Y:S01]  /*02f0*/  FFMA R2, R8.reuse, R2, R11.reuse ;  /* 0x0000000208027223 */ /* 0x150fe2000000000b */
[----:B------:R-:W-:-:S04]  /*0300*/  FFMA R14, R8, R14, R11 ;  /* 0x0000000e080e7223 */ /* 0x000fc8000000000b */
[----:B------:R-:W-:Y:S02]  /*0310*/  FSETP.GEU.AND P0, PT, R2, RZ, PT ;  /* 0x000000ff0200720b */ /* 0x000fe40003f0e000 */
[----:B------:R-:W-:Y:S02]  /*0320*/  FSETP.GEU.AND P1, PT, R14, RZ, PT ;  /* 0x000000ff0e00720b */ /* 0x000fe40003f2e000 */
[----:B------:R-:W-:Y:S02]  /*0330*/  FSEL R2, R2, RZ, P0 ;  /* 0x000000ff02027208 */ /* 0x000fe40000000000 */
[----:B------:R-:W-:-:S05]  /*0340*/  FSEL R3, R14, RZ, P1 ;  /* 0x000000ff0e037208 */ /* 0x000fca0000800000 */
[----:B------:R-:W-:Y:S01]  /*0350*/  STG.E.64 desc[UR4][R4.64], R2 ;  /* 0x0000000204007986 */ /* 0x000fe2000c101b04 */
[----:B------:R-:W-:Y:S05]  /*0360*/  EXIT ;  /* 0x000000000000794d */ /* 0x000fea0003800000 */
.L_x_0:
[----:B------:R-:W-:-:S00]  /*0370*/  BRA `(.L_x_0) ;  /* 0xfffffffc00fc7947 */ /* 0x000fc0000383ffff */
[----:B------:R-:W-:-:S00]  /*0380*/  NOP ;  /* 0x0000000000007918 */ /* 0x000fc00000000000 */
[----:B------:R-:W-:-:S00]  /*0390*/  NOP ;  /* 0x0000000000007918 */ /* 0x000fc00000000000 */
[----:B------:R-:W-:-:S00]  /*03a0*/  NOP ;  /* 0x0000000000007918 */ /* 0x000fc00000000000 */
[----:B------:R-:W-:-:S00]  /*03b0*/  NOP ;  /* 0x0000000000007918 */ /* 0x000fc00000000000 */
[----:B------:R-:W-:-:S00]  /*03c0*/  NOP ;  /* 0x0000000000007918 */ /* 0x000fc00000000000 */
[----:B------:R-:W-:-:S00]  /*03d0*/  NOP ;  /* 0x0000000000007918 */ /* 0x000fc00000000000 */
[----:B------:R-:W-:-:S00]  /*03e0*/  NOP ;  /* 0x0000000000007918 */ /* 0x000fc00000000000 */
[----:B------:R-:W-:-:S00]  /*03f0*/  NOP ;  /* 0x0000000000007918 */ /* 0x000fc00000000000 */
.L_x_1:


//--------------------- .nv.global.init           --------------------------
	.section	.nv.global.init,"aw",@progbits
.nv.global.init:
	.type		_$_str,@object
	.size		_$_str,(_$_str_$_2 - _$_str)
_$_str:
        /*0000*/ 	.byte	0x5f, 0x5f, 0x43, 0x55, 0x44, 0x41, 0x5f, 0x46, 0x54, 0x5a, 0x00
	.type		_$_str_$_2,@object
	.size		_$_str_$_2,(.L_1 - _$_str_$_2)
_$_str_$_2:
        /*000b*/ 	.byte	0x5f, 0x5f, 0x43, 0x55, 0x44, 0x41, 0x5f, 0x50, 0x52, 0x45, 0x43, 0x5f, 0x53, 0x51, 0x52, 0x54
        /*001b*/ 	.byte	0x00
.L_1:


//--------------------- .nv.constant0.triton_poi_fused__native_batch_norm_legit_no_training_relu_0 --------------------------
	.section	.nv.constant0.triton_poi_fused__native_batch_norm_legit_no_training_relu_0,"a",@progbits
	.sectionflags	@""
	.align	4
.nv.constant0.triton_poi_fused__native_batch_norm_legit_no_training_relu_0:
	.zero		580
